//
// Generated by NVIDIA NVVM Compiler
//
// Compiler Build ID: CL-36424714
// Cuda compilation tools, release 13.0, V13.0.88
// Based on NVVM 20.0.0
//

.version 9.0
.target sm_100
.address_size 64

	// .globl	_Z22double_elements_kernelPfi

.visible .entry _Z22double_elements_kernelPfi(
	.param .u64 .ptr .align 1 _Z22double_elements_kernelPfi_param_0,
	.param .u32 _Z22double_elements_kernelPfi_param_1
)
{
	.reg .pred 	%p<2>;
	.reg .b32 	%r<6>;
	.reg .b32 	%f<3>;
	.reg .b64 	%rd<5>;

	ld.param.u64 	%rd1, [_Z22double_elements_kernelPfi_param_0];
	ld.param.u32 	%r2, [_Z22double_elements_kernelPfi_param_1];
	mov.u32 	%r3, %ctaid.x;
	mov.u32 	%r4, %ntid.x;
	mov.u32 	%r5, %tid.x;
	mad.lo.s32 	%r1, %r3, %r4, %r5;
	setp.ge.s32 	%p1, %r1, %r2;
	@%p1 bra 	$L__BB0_2;
	cvta.to.global.u64 	%rd2, %rd1;
	mul.wide.s32 	%rd3, %r1, 4;
	add.s64 	%rd4, %rd2, %rd3;
	ld.global.f32 	%f1, [%rd4];
	neg.f32 	%f2, %f1;
	st.global.f32 	[%rd4], %f2;
$L__BB0_2:
	ret;

}


// ===== COMPILED SASS (sm_100) =====

	.target	sm_100

	.elftype	@"ET_EXEC"


//--------------------- .note.nv.tkinfo           --------------------------
	.section	.note.nv.tkinfo,"",@"SHT_NOTE"
	.sectionflags	@"SHF_NOTE_NV_TKINFO"
	.tkinfo
        /*0018*/ 	.word	0x00000002
        /*0030*/ 	.string	""
        /*0030*/ 	.string	"ptxas"
        /*0030*/ 	.string	"Cuda compilation tools, release 13.0, V13.0.88"
        /*0030*/ 	.string	"Build cuda_13.0.r13.0/compiler.36424714_0"
        /*0030*/ 	.string	"-arch sm_100 -m 64 "



//--------------------- .note.nv.cuinfo           --------------------------
	.section	.note.nv.cuinfo,"",@"SHT_NOTE"
	.sectionflags	@"SHF_NOTE_NV_CUINFO"
        /*0018*/ 	.short	0x0002
        /*001a*/ 	.short	0x0064
        /*001c*/ 	.short	0x0082
	.zero		2


//--------------------- .nv.info                  --------------------------
	.section	.nv.info,"",@"SHT_CUDA_INFO"
	.align	4


	//----- nvinfo : EIATTR_REGCOUNT
	.align		4
        /*0000*/ 	.byte	0x04, 0x2f
        /*0002*/ 	.short	(.L_1 - .L_0)
	.align		4
.L_0:
        /*0004*/ 	.word	index@(_Z22double_elements_kernelPfi)
        /*0008*/ 	.word	0x00000008


	//----- nvinfo : EIATTR_FRAME_SIZE
	.align		4
.L_1:
        /*000c*/ 	.byte	0x04, 0x11
        /*000e*/ 	.short	(.L_3 - .L_2)
	.align		4
.L_2:
        /*0010*/ 	.word	index@(_Z22double_elements_kernelPfi)
        /*0014*/ 	.word	0x00000000


	//----- nvinfo : EIATTR_MIN_STACK_SIZE
	.align		4
.L_3:
        /*0018*/ 	.byte	0x04, 0x12
        /*001a*/ 	.short	(.L_5 - .L_4)
	.align		4
.L_4:
        /*001c*/ 	.word	index@(_Z22double_elements_kernelPfi)
        /*0020*/ 	.word	0x00000000
.L_5:


//--------------------- .nv.compat                --------------------------
	.section	.nv.compat,"",@"SHT_CUDA_COMPAT_INFO"
	.align	4
        /*0000*/ 	.byte	0x02, 0x09, 0x00, 0x00, 0x02, 0x02, 0x01, 0x00, 0x02, 0x05, 0x05, 0x00, 0x03, 0x07, 0x01, 0x01
        /*0010*/ 	.byte	0x02, 0x03, 0x00, 0x00, 0x02, 0x06, 0x01, 0x00, 0x04, 0x0b, 0x08, 0x00, 0x09, 0x00, 0x00, 0x00
        /*0020*/ 	.byte	0x00, 0x00, 0x00, 0x00


//--------------------- .nv.info._Z22double_elements_kernelPfi --------------------------
	.section	.nv.info._Z22double_elements_kernelPfi,"",@"SHT_CUDA_INFO"
	.sectionflags	@""
	.align	4


	//----- nvinfo : EIATTR_CUDA_API_VERSION
	.align		4
        /*0000*/ 	.byte	0x04, 0x37
        /*0002*/ 	.short	(.L_7 - .L_6)
.L_6:
        /*0004*/ 	.word	0x00000082


	//----- nvinfo : EIATTR_KPARAM_INFO
	.align		4
.L_7:
        /*0008*/ 	.byte	0x04, 0x17
        /*000a*/ 	.short	(.L_9 - .L_8)
.L_8:
        /*000c*/ 	.word	0x00000000
        /*0010*/ 	.short	0x0001
        /*0012*/ 	.short	0x0008
        /*0014*/ 	.byte	0x00, 0xf0, 0x11, 0x00


	//----- nvinfo : EIATTR_KPARAM_INFO
	.align		4
.L_9:
        /*0018*/ 	.byte	0x04, 0x17
        /*001a*/ 	.short	(.L_11 - .L_10)
.L_10:
        /*001c*/ 	.word	0x00000000
        /*0020*/ 	.short	0x0000
        /*0022*/ 	.short	0x0000
        /*0024*/ 	.byte	0x00, 0xf5, 0x21, 0x00


	//----- nvinfo : EIATTR_SPARSE_MMA_MASK
	.align		4
.L_11:
        /*0028*/ 	.byte	0x03, 0x50
        /*002a*/ 	.short	0x0000


	//----- nvinfo : EIATTR_MAXREG_COUNT
	.align		4
        /*002c*/ 	.byte	0x03, 0x1b
        /*002e*/ 	.short	0x00ff


	//----- nvinfo : EIATTR_MERCURY_ISA_VERSION
	.align		4
        /*0030*/ 	.byte	0x03, 0x5f
        /*0032*/ 	.short	0x0101


	//----- nvinfo : EIATTR_VRC_CTA_INIT_COUNT
	.align		4
        /*0034*/ 	.byte	0x02, 0x4a
	.zero		1
	.zero		1


	//----- nvinfo : EIATTR_EXIT_INSTR_OFFSETS
	.align		4
        /*0038*/ 	.byte	0x04, 0x1c
        /*003a*/ 	.short	(.L_13 - .L_12)


	//   ....[0]....
.L_12:
        /*003c*/ 	.word	0x00000070


	//   ....[1]....
        /*0040*/ 	.word	0x000000e0


	//----- nvinfo : EIATTR_CBANK_PARAM_SIZE
	.align		4
.L_13:
        /*0044*/ 	.byte	0x03, 0x19
        /*0046*/ 	.short	0x000c


	//----- nvinfo : EIATTR_PARAM_CBANK
	.align		4
        /*0048*/ 	.byte	0x04, 0x0a
        /*004a*/ 	.short	(.L_15 - .L_14)
	.align		4
.L_14:
        /*004c*/ 	.word	index@(.nv.constant0._Z22double_elements_kernelPfi)
        /*0050*/ 	.short	0x0380
        /*0052*/ 	.short	0x000c


	//----- nvinfo : EIATTR_SW_WAR
	.align		4
.L_15:
        /*0054*/ 	.byte	0x04, 0x36
        /*0056*/ 	.short	(.L_17 - .L_16)
.L_16:
        /*0058*/ 	.word	0x00000008
.L_17:


//--------------------- .nv.callgraph             --------------------------
	.section	.nv.callgraph,"",@"SHT_CUDA_CALLGRAPH"
	.align	4
	.sectionentsize	8
	.align		4
        /*0000*/ 	.word	0x00000000
	.align		4
        /*0004*/ 	.word	0xffffffff
	.align		4
        /*0008*/ 	.word	0x00000000
	.align		4
        /*000c*/ 	.word	0xfffffffe
	.align		4
        /*0010*/ 	.word	0x00000000
	.align		4
        /*0014*/ 	.word	0xfffffffd
	.align		4
        /*0018*/ 	.word	0x00000000
	.align		4
        /*001c*/ 	.word	0xfffffffc


//--------------------- .text._Z22double_elements_kernelPfi --------------------------
	.section	.text._Z22double_elements_kernelPfi,"ax",@progbits
	.align	128
        .global         _Z22double_elements_kernelPfi
        .type           _Z22double_elements_kernelPfi,@function
        .size           _Z22double_elements_kernelPfi,(.L_x_1 - _Z22double_elements_kernelPfi)
        .other          _Z22double_elements_kernelPfi,@"STO_CUDA_ENTRY STV_DEFAULT"
_Z22double_elements_kernelPfi:
.text._Z22double_elements_kernelPfi:
[----:B------:R-:W-:Y:S01]  /*0000*/  LDC R1, c[0x0][0x37c] ;  /* 0x0000df00ff017b82 */ /* 0x000fe20000000800 */
[----:B------:R-:W0:Y:S07]  /*0010*/  S2R R0, SR_TID.X ;  /* 0x0000000000007919 */ /* 0x000e2e0000002100 */
[----:B------:R-:W0:Y:S01]  /*0020*/  S2UR UR4, SR_CTAID.X ;  /* 0x00000000000479c3 */ /* 0x000e220000002500 */
[----:B------:R-:W1:Y:S07]  /*0030*/  LDCU UR5, c[0x0][0x388] ;  /* 0x00007100ff0577ac */ /* 0x000e6e0008000800 */
[----:B------:R-:W0:Y:S02]  /*0040*/  LDC R5, c[0x0][0x360] ;  /* 0x0000d800ff057b82 */ /* 0x000e240000000800 */
[----:B0-----:R-:W-:-:S05]  /*0050*/  IMAD R5, R5, UR4, R0 ;  /* 0x0000000405057c24 */ /* 0x001fca000f8e0200 */
[----:B-1----:R-:W-:-:S13]  /*0060*/  ISETP.GE.AND P0, PT, R5, UR5, PT ;  /* 0x0000000505007c0c */ /* 0x002fda000bf06270 */
[----:B------:R-:W-:Y:S05]  /*0070*/  @P0 EXIT ;  /* 0x000000000000094d */ /* 0x000fea0003800000 */
[----:B------:R-:W0:Y:S01]  /*0080*/  LDC.64 R2, c[0x0][0x380] ;  /* 0x0000e000ff027b82 */ /* 0x000e220000000a00 */
[----:B------:R-:W1:Y:S01]  /*0090*/  LDCU.64 UR4, c[0x0][0x358] ;  /* 0x00006b00ff0477ac */ /* 0x000e620008000a00 */
[----:B0-----:R-:W-:-:S05]  /*00a0*/  IMAD.WIDE R2, R5, 0x4, R2 ;  /* 0x0000000405027825 */ /* 0x001fca00078e0202 */
[----:B-1----:R-:W2:Y:S02]  /*00b0*/  LDG.E R0, desc[UR4][R2.64] ;  /* 0x0000000402007981 */ /* 0x002ea4000c1e1900 */
[----:B--2---:R-:W-:-:S05]  /*00c0*/  FADD R5, -R0, -RZ ;  /* 0x800000ff00057221 */ /* 0x004fca0000000100 */
[----:B------:R-:W-:Y:S01]  /*00d0*/  STG.E desc[UR4][R2.64], R5 ;  /* 0x0000000502007986 */ /* 0x000fe2000c101904 */
[----:B------:R-:W-:Y:S05]  /*00e0*/  EXIT ;  /* 0x000000000000794d */ /* 0x000fea0003800000 */
.L_x_0:
[----:B------:R-:W-:-:S00]  /*00f0*/  BRA `(.L_x_0) ;  /* 0xfffffffc00fc7947 */ /* 0x000fc0000383ffff */
[----:B------:R-:W-:-:S00]  /*0100*/  NOP ;  /* 0x0000000000007918 */ /* 0x000fc00000000000 */
[----:B------:R-:W-:-:S00]  /*0110*/  NOP ;  /* 0x0000000000007918 */ /* 0x000fc00000000000 */
[----:B------:R-:W-:-:S00]  /*0120*/  NOP ;  /* 0x0000000000007918 */ /* 0x000fc00000000000 */
[----:B------:R-:W-:-:S00]  /*0130*/  NOP ;  /* 0x0000000000007918 */ /* 0x000fc00000000000 */
[----:B------:R-:W-:-:S00]  /*0140*/  NOP ;  /* 0x0000000000007918 */ /* 0x000fc00000000000 */
[----:B------:R-:W-:-:S00]  /*0150*/  NOP ;  /* 0x0000000000007918 */ /* 0x000fc00000000000 */
[----:B------:R-:W-:-:S00]  /*0160*/  NOP ;  /* 0x0000000000007918 */ /* 0x000fc00000000000 */
[----:B------:R-:W-:-:S00]  /*0170*/  NOP ;  /* 0x0000000000007918 */ /* 0x000fc00000000000 */
.L_x_1:


//--------------------- .nv.shared.reserved.0     --------------------------
	.section	.nv.shared.reserved.0,"aw",@nobits
	.weak		__nv_reservedSMEM_offset_0_alias
	.size		__nv_reservedSMEM_offset_0_alias, 0, 64
	.other		__nv_reservedSMEM_offset_0_alias,@"STO_CUDA_RESERVED_SHARED STV_DEFAULT"
__nv_reservedSMEM_offset_0_alias:
	.zero		0
	.zero		64


//--------------------- .nv.constant0._Z22double_elements_kernelPfi --------------------------
	.section	.nv.constant0._Z22double_elements_kernelPfi,"a",@progbits
	.sectionflags	@""
	.align	4
.nv.constant0._Z22double_elements_kernelPfi:
	.zero		908


//--------------------- SYMBOLS --------------------------

	.type		.nv.reservedSmem.offset0,@object
	.size		.nv.reservedSmem.offset0,0x4
